//
// Generated by NVIDIA NVVM Compiler
//
// Compiler Build ID: CL-36424714
// Cuda compilation tools, release 13.0, V13.0.88
// Based on NVVM 20.0.0
//

.version 9.0
.target sm_100
.address_size 64

	// .globl	_Z13gemm_baselinePfS_S_i

.visible .entry _Z13gemm_baselinePfS_S_i(
	.param .u64 .ptr .align 1 _Z13gemm_baselinePfS_S_i_param_0,
	.param .u64 .ptr .align 1 _Z13gemm_baselinePfS_S_i_param_1,
	.param .u64 .ptr .align 1 _Z13gemm_baselinePfS_S_i_param_2,
	.param .u32 _Z13gemm_baselinePfS_S_i_param_3
)
{
	.reg .pred 	%p<10>;
	.reg .b32 	%r<40>;
	.reg .b32 	%f<67>;
	.reg .b64 	%rd<67>;

	ld.param.u64 	%rd14, [_Z13gemm_baselinePfS_S_i_param_0];
	ld.param.u64 	%rd15, [_Z13gemm_baselinePfS_S_i_param_1];
	ld.param.u32 	%r18, [_Z13gemm_baselinePfS_S_i_param_3];
	cvta.to.global.u64 	%rd1, %rd15;
	cvta.to.global.u64 	%rd2, %rd14;
	mov.u32 	%r19, %ctaid.y;
	mov.u32 	%r20, %ntid.y;
	mov.u32 	%r21, %tid.y;
	mad.lo.s32 	%r1, %r19, %r20, %r21;
	mov.u32 	%r22, %ctaid.x;
	mov.u32 	%r23, %ntid.x;
	mov.u32 	%r24, %tid.x;
	mad.lo.s32 	%r2, %r22, %r23, %r24;
	max.s32 	%r25, %r1, %r2;
	setp.ge.s32 	%p1, %r25, %r18;
	@%p1 bra 	$L__BB0_13;
	mul.lo.s32 	%r3, %r18, %r1;
	and.b32  	%r4, %r18, 7;
	setp.lt.u32 	%p2, %r18, 8;
	mov.f32 	%f66, 0f00000000;
	mov.b32 	%r38, 0;
	@%p2 bra 	$L__BB0_4;
	and.b32  	%r38, %r18, 2147483640;
	neg.s32 	%r36, %r38;
	mul.wide.s32 	%rd16, %r18, 4;
	add.s64 	%rd3, %rd1, %rd16;
	shl.b32 	%r7, %r18, 3;
	mul.wide.s32 	%rd17, %r18, 8;
	add.s64 	%rd4, %rd1, %rd17;
	mul.wide.s32 	%rd18, %r18, 12;
	add.s64 	%rd5, %rd1, %rd18;
	mul.wide.s32 	%rd19, %r18, 16;
	add.s64 	%rd6, %rd1, %rd19;
	mul.wide.s32 	%rd20, %r18, 20;
	add.s64 	%rd7, %rd1, %rd20;
	mul.wide.s32 	%rd21, %r18, 24;
	add.s64 	%rd8, %rd1, %rd21;
	mul.wide.s32 	%rd22, %r18, 28;
	add.s64 	%rd9, %rd1, %rd22;
	mul.wide.u32 	%rd23, %r3, 4;
	add.s64 	%rd24, %rd23, %rd2;
	add.s64 	%rd66, %rd24, 16;
	mov.f32 	%f66, 0f00000000;
	mov.u32 	%r35, %r2;
$L__BB0_3:
	.pragma "nounroll";
	mul.wide.s32 	%rd25, %r35, 4;
	add.s64 	%rd26, %rd3, %rd25;
	add.s64 	%rd27, %rd4, %rd25;
	add.s64 	%rd28, %rd5, %rd25;
	add.s64 	%rd29, %rd6, %rd25;
	add.s64 	%rd30, %rd7, %rd25;
	add.s64 	%rd31, %rd8, %rd25;
	add.s64 	%rd32, %rd9, %rd25;
	add.s64 	%rd33, %rd1, %rd25;
	ld.global.f32 	%f16, [%rd66+-16];
	ld.global.f32 	%f17, [%rd33];
	fma.rn.f32 	%f18, %f16, %f17, %f66;
	ld.global.f32 	%f19, [%rd66+-12];
	ld.global.f32 	%f20, [%rd26];
	fma.rn.f32 	%f21, %f19, %f20, %f18;
	ld.global.f32 	%f22, [%rd66+-8];
	ld.global.f32 	%f23, [%rd27];
	fma.rn.f32 	%f24, %f22, %f23, %f21;
	ld.global.f32 	%f25, [%rd66+-4];
	ld.global.f32 	%f26, [%rd28];
	fma.rn.f32 	%f27, %f25, %f26, %f24;
	ld.global.f32 	%f28, [%rd66];
	ld.global.f32 	%f29, [%rd29];
	fma.rn.f32 	%f30, %f28, %f29, %f27;
	ld.global.f32 	%f31, [%rd66+4];
	ld.global.f32 	%f32, [%rd30];
	fma.rn.f32 	%f33, %f31, %f32, %f30;
	ld.global.f32 	%f34, [%rd66+8];
	ld.global.f32 	%f35, [%rd31];
	fma.rn.f32 	%f36, %f34, %f35, %f33;
	ld.global.f32 	%f37, [%rd66+12];
	ld.global.f32 	%f38, [%rd32];
	fma.rn.f32 	%f66, %f37, %f38, %f36;
	add.s32 	%r36, %r36, 8;
	add.s32 	%r35, %r35, %r7;
	add.s64 	%rd66, %rd66, 32;
	setp.ne.s32 	%p3, %r36, 0;
	@%p3 bra 	$L__BB0_3;
$L__BB0_4:
	setp.eq.s32 	%p4, %r4, 0;
	@%p4 bra 	$L__BB0_12;
	and.b32  	%r13, %r18, 3;
	setp.lt.u32 	%p5, %r4, 4;
	@%p5 bra 	$L__BB0_7;
	add.s32 	%r27, %r38, %r3;
	mul.wide.u32 	%rd34, %r27, 4;
	add.s64 	%rd35, %rd2, %rd34;
	ld.global.f32 	%f40, [%rd35];
	mad.lo.s32 	%r28, %r38, %r18, %r2;
	mul.wide.s32 	%rd36, %r28, 4;
	add.s64 	%rd37, %rd1, %rd36;
	ld.global.f32 	%f41, [%rd37];
	fma.rn.f32 	%f42, %f40, %f41, %f66;
	cvt.u64.u32 	%rd38, %r3;
	cvt.u64.u32 	%rd39, %r38;
	add.s64 	%rd40, %rd39, %rd38;
	shl.b64 	%rd41, %rd40, 2;
	add.s64 	%rd42, %rd2, %rd41;
	ld.global.f32 	%f43, [%rd42+4];
	mul.wide.s32 	%rd43, %r18, 4;
	add.s64 	%rd44, %rd37, %rd43;
	ld.global.f32 	%f44, [%rd44];
	fma.rn.f32 	%f45, %f43, %f44, %f42;
	ld.global.f32 	%f46, [%rd42+8];
	add.s64 	%rd45, %rd44, %rd43;
	ld.global.f32 	%f47, [%rd45];
	fma.rn.f32 	%f48, %f46, %f47, %f45;
	ld.global.f32 	%f49, [%rd42+12];
	add.s64 	%rd46, %rd45, %rd43;
	ld.global.f32 	%f50, [%rd46];
	fma.rn.f32 	%f66, %f49, %f50, %f48;
	add.s32 	%r38, %r38, 4;
$L__BB0_7:
	setp.eq.s32 	%p6, %r13, 0;
	@%p6 bra 	$L__BB0_12;
	setp.eq.s32 	%p7, %r13, 1;
	@%p7 bra 	$L__BB0_10;
	add.s32 	%r29, %r38, %r3;
	mul.wide.u32 	%rd47, %r29, 4;
	add.s64 	%rd48, %rd2, %rd47;
	ld.global.f32 	%f52, [%rd48];
	mad.lo.s32 	%r30, %r38, %r18, %r2;
	mul.wide.s32 	%rd49, %r30, 4;
	add.s64 	%rd50, %rd1, %rd49;
	ld.global.f32 	%f53, [%rd50];
	fma.rn.f32 	%f54, %f52, %f53, %f66;
	cvt.u64.u32 	%rd51, %r3;
	cvt.u64.u32 	%rd52, %r38;
	add.s64 	%rd53, %rd52, %rd51;
	shl.b64 	%rd54, %rd53, 2;
	add.s64 	%rd55, %rd2, %rd54;
	ld.global.f32 	%f55, [%rd55+4];
	mul.wide.s32 	%rd56, %r18, 4;
	add.s64 	%rd57, %rd50, %rd56;
	ld.global.f32 	%f56, [%rd57];
	fma.rn.f32 	%f66, %f55, %f56, %f54;
	add.s32 	%r38, %r38, 2;
$L__BB0_10:
	and.b32  	%r31, %r18, 1;
	setp.eq.b32 	%p8, %r31, 1;
	not.pred 	%p9, %p8;
	@%p9 bra 	$L__BB0_12;
	add.s32 	%r32, %r38, %r3;
	mul.wide.u32 	%rd58, %r32, 4;
	add.s64 	%rd59, %rd2, %rd58;
	ld.global.f32 	%f57, [%rd59];
	mad.lo.s32 	%r33, %r38, %r18, %r2;
	mul.wide.s32 	%rd60, %r33, 4;
	add.s64 	%rd61, %rd1, %rd60;
	ld.global.f32 	%f58, [%rd61];
	fma.rn.f32 	%f66, %f57, %f58, %f66;
$L__BB0_12:
	ld.param.u64 	%rd65, [_Z13gemm_baselinePfS_S_i_param_2];
	add.s32 	%r34, %r3, %r2;
	cvta.to.global.u64 	%rd62, %rd65;
	mul.wide.s32 	%rd63, %r34, 4;
	add.s64 	%rd64, %rd62, %rd63;
	st.global.f32 	[%rd64], %f66;
$L__BB0_13:
	ret;

}


// ===== COMPILED SASS (sm_100) =====

	.target	sm_100

	.elftype	@"ET_EXEC"


//--------------------- .note.nv.tkinfo           --------------------------
	.section	.note.nv.tkinfo,"",@"SHT_NOTE"
	.sectionflags	@"SHF_NOTE_NV_TKINFO"
	.tkinfo
        /*0018*/ 	.word	0x00000002
        /*0030*/ 	.string	""
        /*0030*/ 	.string	"ptxas"
        /*0030*/ 	.string	"Cuda compilation tools, release 13.0, V13.0.88"
        /*0030*/ 	.string	"Build cuda_13.0.r13.0/compiler.36424714_0"
        /*0030*/ 	.string	"-arch sm_100 -m 64 "



//--------------------- .note.nv.cuinfo           --------------------------
	.section	.note.nv.cuinfo,"",@"SHT_NOTE"
	.sectionflags	@"SHF_NOTE_NV_CUINFO"
        /*0018*/ 	.short	0x0002
        /*001a*/ 	.short	0x0064
        /*001c*/ 	.short	0x0082
	.zero		2


//--------------------- .nv.info                  --------------------------
	.section	.nv.info,"",@"SHT_CUDA_INFO"
	.align	4


	//----- nvinfo : EIATTR_REGCOUNT
	.align		4
        /*0000*/ 	.byte	0x04, 0x2f
        /*0002*/ 	.short	(.L_1 - .L_0)
	.align		4
.L_0:
        /*0004*/ 	.word	index@(_Z13gemm_baselinePfS_S_i)
        /*0008*/ 	.word	0x0000001e


	//----- nvinfo : EIATTR_FRAME_SIZE
	.align		4
.L_1:
        /*000c*/ 	.byte	0x04, 0x11
        /*000e*/ 	.short	(.L_3 - .L_2)
	.align		4
.L_2:
        /*0010*/ 	.word	index@(_Z13gemm_baselinePfS_S_i)
        /*0014*/ 	.word	0x00000000


	//----- nvinfo : EIATTR_MIN_STACK_SIZE
	.align		4
.L_3:
        /*0018*/ 	.byte	0x04, 0x12
        /*001a*/ 	.short	(.L_5 - .L_4)
	.align		4
.L_4:
        /*001c*/ 	.word	index@(_Z13gemm_baselinePfS_S_i)
        /*0020*/ 	.word	0x00000000
.L_5:


//--------------------- .nv.compat                --------------------------
	.section	.nv.compat,"",@"SHT_CUDA_COMPAT_INFO"
	.align	4
        /*0000*/ 	.byte	0x02, 0x09, 0x00, 0x00, 0x02, 0x02, 0x01, 0x00, 0x02, 0x05, 0x05, 0x00, 0x03, 0x07, 0x01, 0x01
        /*0010*/ 	.byte	0x02, 0x03, 0x00, 0x00, 0x02, 0x06, 0x01, 0x00, 0x04, 0x0b, 0x08, 0x00, 0x09, 0x00, 0x00, 0x00
        /*0020*/ 	.byte	0x00, 0x00, 0x00, 0x00


//--------------------- .nv.info._Z13gemm_baselinePfS_S_i --------------------------
	.section	.nv.info._Z13gemm_baselinePfS_S_i,"",@"SHT_CUDA_INFO"
	.sectionflags	@""
	.align	4


	//----- nvinfo : EIATTR_CUDA_API_VERSION
	.align		4
        /*0000*/ 	.byte	0x04, 0x37
        /*0002*/ 	.short	(.L_7 - .L_6)
.L_6:
        /*0004*/ 	.word	0x00000082


	//----- nvinfo : EIATTR_KPARAM_INFO
	.align		4
.L_7:
        /*0008*/ 	.byte	0x04, 0x17
        /*000a*/ 	.short	(.L_9 - .L_8)
.L_8:
        /*000c*/ 	.word	0x00000000
        /*0010*/ 	.short	0x0003
        /*0012*/ 	.short	0x0018
        /*0014*/ 	.byte	0x00, 0xf0, 0x11, 0x00


	//----- nvinfo : EIATTR_KPARAM_INFO
	.align		4
.L_9:
        /*0018*/ 	.byte	0x04, 0x17
        /*001a*/ 	.short	(.L_11 - .L_10)
.L_10:
        /*001c*/ 	.word	0x00000000
        /*0020*/ 	.short	0x0002
        /*0022*/ 	.short	0x0010
        /*0024*/ 	.byte	0x00, 0xf5, 0x21, 0x00


	//----- nvinfo : EIATTR_KPARAM_INFO
	.align		4
.L_11:
        /*0028*/ 	.byte	0x04, 0x17
        /*002a*/ 	.short	(.L_13 - .L_12)
.L_12:
        /*002c*/ 	.word	0x00000000
        /*0030*/ 	.short	0x0001
        /*0032*/ 	.short	0x0008
        /*0034*/ 	.byte	0x00, 0xf5, 0x21, 0x00


	//----- nvinfo : EIATTR_KPARAM_INFO
	.align		4
.L_13:
        /*0038*/ 	.byte	0x04, 0x17
        /*003a*/ 	.short	(.L_15 - .L_14)
.L_14:
        /*003c*/ 	.word	0x00000000
        /*0040*/ 	.short	0x0000
        /*0042*/ 	.short	0x0000
        /*0044*/ 	.byte	0x00, 0xf5, 0x21, 0x00


	//----- nvinfo : EIATTR_SPARSE_MMA_MASK
	.align		4
.L_15:
        /*0048*/ 	.byte	0x03, 0x50
        /*004a*/ 	.short	0x0000


	//----- nvinfo : EIATTR_MAXREG_COUNT
	.align		4
        /*004c*/ 	.byte	0x03, 0x1b
        /*004e*/ 	.short	0x00ff


	//----- nvinfo : EIATTR_MERCURY_ISA_VERSION
	.align		4
        /*0050*/ 	.byte	0x03, 0x5f
        /*0052*/ 	.short	0x0101


	//----- nvinfo : EIATTR_VRC_CTA_INIT_COUNT
	.align		4
        /*0054*/ 	.byte	0x02, 0x4a
	.zero		1
	.zero		1


	//----- nvinfo : EIATTR_EXIT_INSTR_OFFSETS
	.align		4
        /*0058*/ 	.byte	0x04, 0x1c
        /*005a*/ 	.short	(.L_17 - .L_16)


	//   ....[0]....
.L_16:
        /*005c*/ 	.word	0x000000c0


	//   ....[1]....
        /*0060*/ 	.word	0x00000a90


	//----- nvinfo : EIATTR_CBANK_PARAM_SIZE
	.align		4
.L_17:
        /*0064*/ 	.byte	0x03, 0x19
        /*0066*/ 	.short	0x001c


	//----- nvinfo : EIATTR_PARAM_CBANK
	.align		4
        /*0068*/ 	.byte	0x04, 0x0a
        /*006a*/ 	.short	(.L_19 - .L_18)
	.align		4
.L_18:
        /*006c*/ 	.word	index@(.nv.constant0._Z13gemm_baselinePfS_S_i)
        /*0070*/ 	.short	0x0380
        /*0072*/ 	.short	0x001c


	//----- nvinfo : EIATTR_SW_WAR
	.align		4
.L_19:
        /*0074*/ 	.byte	0x04, 0x36
        /*0076*/ 	.short	(.L_21 - .L_20)
.L_20:
        /*0078*/ 	.word	0x00000008
.L_21:


//--------------------- .nv.callgraph             --------------------------
	.section	.nv.callgraph,"",@"SHT_CUDA_CALLGRAPH"
	.align	4
	.sectionentsize	8
	.align		4
        /*0000*/ 	.word	0x00000000
	.align		4
        /*0004*/ 	.word	0xffffffff
	.align		4
        /*0008*/ 	.word	0x00000000
	.align		4
        /*000c*/ 	.word	0xfffffffe
	.align		4
        /*0010*/ 	.word	0x00000000
	.align		4
        /*0014*/ 	.word	0xfffffffd
	.align		4
        /*0018*/ 	.word	0x00000000
	.align		4
        /*001c*/ 	.word	0xfffffffc


//--------------------- .text._Z13gemm_baselinePfS_S_i --------------------------
	.section	.text._Z13gemm_baselinePfS_S_i,"ax",@progbits
	.align	128
        .global         _Z13gemm_baselinePfS_S_i
        .type           _Z13gemm_baselinePfS_S_i,@function
        .size           _Z13gemm_baselinePfS_S_i,(.L_x_5 - _Z13gemm_baselinePfS_S_i)
        .other          _Z13gemm_baselinePfS_S_i,@"STO_CUDA_ENTRY STV_DEFAULT"
_Z13gemm_baselinePfS_S_i:
.text._Z13gemm_baselinePfS_S_i:
[----:B------:R-:W-:Y:S01]  /*0000*/  LDC R1, c[0x0][0x37c] ;  /* 0x0000df00ff017b82 */ /* 0x000fe20000000800 */
[----:B------:R-:W0:Y:S07]  /*0010*/  S2R R0, SR_TID.Y ;  /* 0x0000000000007919 */ /* 0x000e2e0000002200 */
[----:B------:R-:W0:Y:S01]  /*0020*/  S2UR UR4, SR_CTAID.Y ;  /* 0x00000000000479c3 */ /* 0x000e220000002600 */
[----:B------:R-:W1:Y:S01]  /*0030*/  LDCU UR20, c[0x0][0x398] ;  /* 0x00007300ff1477ac */ /* 0x000e620008000800 */
[----:B------:R-:W2:Y:S06]  /*0040*/  S2R R3, SR_TID.X ;  /* 0x0000000000037919 */ /* 0x000eac0000002100 */
[----:B------:R-:W0:Y:S08]  /*0050*/  LDC R13, c[0x0][0x364] ;  /* 0x0000d900ff0d7b82 */ /* 0x000e300000000800 */
[----:B------:R-:W2:Y:S08]  /*0060*/  S2UR UR5, SR_CTAID.X ;  /* 0x00000000000579c3 */ /* 0x000eb00000002500 */
[----:B------:R-:W2:Y:S01]  /*0070*/  LDC R2, c[0x0][0x360] ;  /* 0x0000d800ff027b82 */ /* 0x000ea20000000800 */
[----:B0-----:R-:W-:-:S02]  /*0080*/  IMAD R13, R13, UR4, R0 ;  /* 0x000000040d0d7c24 */ /* 0x001fc4000f8e0200 */
[----:B--2---:R-:W-:-:S05]  /*0090*/  IMAD R0, R2, UR5, R3 ;  /* 0x0000000502007c24 */ /* 0x004fca000f8e0203 */
[----:B------:R-:W-:-:S04]  /*00a0*/  VIMNMX R2, PT, PT, R13, R0, !PT ;  /* 0x000000000d027248 */ /* 0x000fc80007fe0100 */
[----:B-1----:R-:W-:-:S13]  /*00b0*/  ISETP.GE.AND P0, PT, R2, UR20, PT ;  /* 0x0000001402007c0c */ /* 0x002fda000bf06270 */
[----:B------:R-:W-:Y:S05]  /*00c0*/  @P0 EXIT ;  /* 0x000000000000094d */ /* 0x000fea0003800000 */
[----:B------:R-:W-:Y:S01]  /*00d0*/  UISETP.GE.U32.AND UP0, UPT, UR20, 0x8, UPT ;  /* 0x000000081400788c */ /* 0x000fe2000bf06070 */
[----:B------:R-:W-:Y:S02]  /*00e0*/  HFMA2 R12, -RZ, RZ, 0, 0 ;  /* 0x00000000ff0c7431 */ /* 0x000fe400000001ff */
[----:B------:R-:W-:Y:S01]  /*00f0*/  IMAD R13, R13, UR20, RZ ;  /* 0x000000140d0d7c24 */ /* 0x000fe2000f8e02ff */
[----:B------:R-:W-:Y:S01]  /*0100*/  UMOV UR4, URZ ;  /* 0x000000ff00047c82 */ /* 0x000fe20008000000 */
[----:B------:R-:W0:Y:S04]  /*0110*/  LDCU.64 UR18, c[0x0][0x358] ;  /* 0x00006b00ff1277ac */ /* 0x000e280008000a00 */
[----:B------:R-:W-:Y:S05]  /*0120*/  BRA.U !UP0, `(.L_x_0) ;  /* 0x0000000508047547 */ /* 0x000fea000b800000 */
[----:B------:R-:W1:Y:S01]  /*0130*/  LDCU.128 UR24, c[0x0][0x380] ;  /* 0x00007000ff1877ac */ /* 0x000e620008000c00 */
[----:B------:R-:W-:Y:S02]  /*0140*/  MOV R12, RZ ;  /* 0x000000ff000c7202 */ /* 0x000fe40000000f00 */
[----:B------:R-:W-:Y:S01]  /*0150*/  MOV R14, R0 ;  /* 0x00000000000e7202 */ /* 0x000fe20000000f00 */
[----:B------:R-:W-:-:S04]  /*0160*/  ULOP3.LUT UR4, UR20, 0x7ffffff8, URZ, 0xc0, !UPT ;  /* 0x7ffffff814047892 */ /* 0x000fc8000f8ec0ff */
[----:B------:R-:W-:Y:S01]  /*0170*/  UIADD3 UR5, UPT, UPT, -UR4, URZ, URZ ;  /* 0x000000ff04057290 */ /* 0x000fe2000fffe1ff */
[----:B-1----:R-:W-:Y:S01]  /*0180*/  MOV R2, UR24 ;  /* 0x0000001800027c02 */ /* 0x002fe20008000f00 */
[----:B------:R-:W-:Y:S01]  /*0190*/  UIMAD.WIDE UR6, UR20, 0x8, UR26 ;  /* 0x00000008140678a5 */ /* 0x000fe2000f8e021a */
[----:B------:R-:W-:Y:S01]  /*01a0*/  MOV R3, UR25 ;  /* 0x0000001900037c02 */ /* 0x000fe20008000f00 */
[----:B------:R-:W-:Y:S02]  /*01b0*/  UIMAD.WIDE UR8, UR20, 0xc, UR26 ;  /* 0x0000000c140878a5 */ /* 0x000fe4000f8e021a */
[----:B------:R-:W-:Y:S01]  /*01c0*/  UIMAD.WIDE UR10, UR20, 0x10, UR26 ;  /* 0x00000010140a78a5 */ /* 0x000fe2000f8e021a */
[----:B------:R-:W-:Y:S01]  /*01d0*/  IMAD.WIDE.U32 R2, R13, 0x4, R2 ;  /* 0x000000040d027825 */ /* 0x000fe200078e0002 */
[----:B------:R-:W-:Y:S02]  /*01e0*/  UIMAD.WIDE UR12, UR20, 0x14, UR26 ;  /* 0x00000014140c78a5 */ /* 0x000fe4000f8e021a */
[----:B------:R-:W-:Y:S01]  /*01f0*/  UIMAD.WIDE UR14, UR20, 0x18, UR26 ;  /* 0x00000018140e78a5 */ /* 0x000fe2000f8e021a */
[----:B------:R-:W-:Y:S01]  /*0200*/  IADD3 R2, P0, PT, R2, 0x10, RZ ;  /* 0x0000001002027810 */ /* 0x000fe20007f1e0ff */
[----:B------:R-:W-:-:S03]  /*0210*/  UIMAD.WIDE UR16, UR20, 0x1c, UR26 ;  /* 0x0000001c141078a5 */ /* 0x000fc6000f8e021a */
[----:B------:R-:W-:-:S09]  /*0220*/  IADD3.X R3, PT, PT, RZ, R3, RZ, P0, !PT ;  /* 0x00000003ff037210 */ /* 0x000fd200007fe4ff */
.L_x_1:
[----:B------:R-:W-:Y:S01]  /*0230*/  UIMAD.WIDE UR22, UR20, 0x4, UR26 ;  /* 0x00000004141678a5 */ /* 0x000fe2000f8e021a */
[----:B------:R-:W-:Y:S02]  /*0240*/  IMAD.MOV.U32 R23, RZ, RZ, 0x4 ;  /* 0x00000004ff177424 */ /* 0x000fe400078e00ff */
[----:B------:R-:W-:Y:S01]  /*0250*/  HFMA2 R11, -RZ, RZ, 0, 2.384185791015625e-07 ;  /* 0x00000004ff0b7431 */ /* 0x000fe200000001ff */
[----:B------:R-:W-:Y:S01]  /*0260*/  MOV R25, 0x4 ;  /* 0x0000000400197802 */ /* 0x000fe20000000f00 */
[----:B0-----:R-:W2:Y:S01]  /*0270*/  LDG.E R21, desc[UR18][R2.64+-0x10] ;  /* 0xfffff01202157981 */ /* 0x001ea2000c1e1900 */
[C---:B------:R-:W-:Y:S01]  /*0280*/  IMAD.WIDE R22, R14.reuse, R23, UR26 ;  /* 0x0000001a0e167e25 */ /* 0x040fe2000f8e0217 */
[----:B------:R-:W-:Y:S02]  /*0290*/  MOV R8, UR22 ;  /* 0x0000001600087c02 */ /* 0x000fe40008000f00 */
[----:B------:R-:W-:Y:S01]  /*02a0*/  MOV R9, UR23 ;  /* 0x0000001700097c02 */ /* 0x000fe20008000f00 */
[----:B------:R-:W3:Y:S02]  /*02b0*/  LDG.E R19, desc[UR18][R2.64+-0xc] ;  /* 0xfffff41202137981 */ /* 0x000ee4000c1e1900 */
[----:B------:R-:W-:-:S02]  /*02c0*/  IMAD.WIDE R8, R14, 0x4, R8 ;  /* 0x000000040e087825 */ /* 0x000fc400078e0208 */
[----:B------:R-:W2:Y:S01]  /*02d0*/  LDG.E R22, desc[UR18][R22.64] ;  /* 0x0000001216167981 */ /* 0x000ea2000c1e1900 */
[----:B------:R-:W-:Y:S01]  /*02e0*/  MOV R5, 0x4 ;  /* 0x0000000400057802 */ /* 0x000fe20000000f00 */
[C---:B------:R-:W-:Y:S02]  /*02f0*/  IMAD.WIDE R24, R14.reuse, R25, UR6 ;  /* 0x000000060e187e25 */ /* 0x040fe4000f8e0219 */
[----:B------:R0:W3:Y:S02]  /*0300*/  LDG.E R20, desc[UR18][R8.64] ;  /* 0x0000001208147981 */ /* 0x0000e4000c1e1900 */
[----:B------:R-:W-:Y:S02]  /*0310*/  IMAD.WIDE R10, R14, R11, UR8 ;  /* 0x000000080e0a7e25 */ /* 0x000fe4000f8e020b */
[----:B------:R-:W4:Y:S04]  /*0320*/  LDG.E R18, desc[UR18][R24.64] ;  /* 0x0000001218127981 */ /* 0x000f28000c1e1900 */
[----:B------:R-:W4:Y:S01]  /*0330*/  LDG.E R17, desc[UR18][R2.64+-0x8] ;  /* 0xfffff81202117981 */ /* 0x000f22000c1e1900 */
[----:B0-----:R-:W-:-:S02]  /*0340*/  HFMA2 R9, -RZ, RZ, 0, 2.384185791015625e-07 ;  /* 0x00000004ff097431 */ /* 0x001fc400000001ff */
[----:B------:R-:W-:Y:S01]  /*0350*/  IMAD.MOV.U32 R7, RZ, RZ, 0x4 ;  /* 0x00000004ff077424 */ /* 0x000fe200078e00ff */
[----:B------:R0:W5:Y:S01]  /*0360*/  LDG.E R16, desc[UR18][R10.64] ;  /* 0x000000120a107981 */ /* 0x000162000c1e1900 */
[----:B------:R-:W-:-:S03]  /*0370*/  IMAD.WIDE R4, R14, R5, UR10 ;  /* 0x0000000a0e047e25 */ /* 0x000fc6000f8e0205 */
[----:B------:R-:W5:Y:S01]  /*0380*/  LDG.E R15, desc[UR18][R2.64+-0x4] ;  /* 0xfffffc12020f7981 */ /* 0x000f62000c1e1900 */
[C---:B------:R-:W-:Y:S01]  /*0390*/  IMAD.WIDE R6, R14.reuse, R7, UR12 ;  /* 0x0000000c0e067e25 */ /* 0x040fe2000f8e0207 */
[----:B------:R-:W-:Y:S02]  /*03a0*/  MOV R27, 0x4 ;  /* 0x00000004001b7802 */ /* 0x000fe40000000f00 */
[----:B------:R1:W5:Y:S01]  /*03b0*/  LDG.E R4, desc[UR18][R4.64] ;  /* 0x0000001204047981 */ /* 0x000362000c1e1900 */
[----:B------:R-:W-:-:S03]  /*03c0*/  IMAD.WIDE R8, R14, R9, UR14 ;  /* 0x0000000e0e087e25 */ /* 0x000fc6000f8e0209 */
[----:B------:R-:W5:Y:S01]  /*03d0*/  LDG.E R23, desc[UR18][R2.64] ;  /* 0x0000001202177981 */ /* 0x000f62000c1e1900 */
[----:B0-----:R-:W-:-:S03]  /*03e0*/  IMAD.WIDE R10, R14, R27, UR16 ;  /* 0x000000100e0a7e25 */ /* 0x001fc6000f8e021b */
[----:B------:R-:W5:Y:S04]  /*03f0*/  LDG.E R7, desc[UR18][R6.64] ;  /* 0x0000001206077981 */ /* 0x000f68000c1e1900 */
[----:B------:R-:W5:Y:S04]  /*0400*/  LDG.E R24, desc[UR18][R2.64+0x4] ;  /* 0x0000041202187981 */ /* 0x000f68000c1e1900 */
[----:B------:R-:W5:Y:S04]  /*0410*/  LDG.E R8, desc[UR18][R8.64] ;  /* 0x0000001208087981 */ /* 0x000f68000c1e1900 */
[----:B------:R-:W5:Y:S04]  /*0420*/  LDG.E R25, desc[UR18][R2.64+0x8] ;  /* 0x0000081202197981 */ /* 0x000f68000c1e1900 */
[----:B------:R-:W5:Y:S04]  /*0430*/  LDG.E R10, desc[UR18][R10.64] ;  /* 0x000000120a0a7981 */ /* 0x000f68000c1e1900 */
[----:B------:R0:W5:Y:S01]  /*0440*/  LDG.E R27, desc[UR18][R2.64+0xc] ;  /* 0x00000c12021b7981 */ /* 0x000162000c1e1900 */
[----:B------:R-:W-:-:S04]  /*0450*/  UIADD3 UR5, UPT, UPT, UR5, 0x8, URZ ;  /* 0x0000000805057890 */ /* 0x000fc8000fffe0ff */
[----:B------:R-:W-:Y:S01]  /*0460*/  UISETP.NE.AND UP0, UPT, UR5, URZ, UPT ;  /* 0x000000ff0500728c */ /* 0x000fe2000bf05270 */
[----:B-1----:R-:W-:Y:S02]  /*0470*/  MOV R5, UR20 ;  /* 0x0000001400057c02 */ /* 0x002fe40008000f00 */
[----:B0-----:R-:W-:Y:S02]  /*0480*/  IADD3 R2, P0, PT, R2, 0x20, RZ ;  /* 0x0000002002027810 */ /* 0x001fe40007f1e0ff */
[----:B------:R-:W-:Y:S02]  /*0490*/  LEA R14, R5, R14, 0x3 ;  /* 0x0000000e050e7211 */ /* 0x000fe400078e18ff */
[----:B------:R-:W-:Y:S01]  /*04a0*/  IADD3.X R3, PT, PT, RZ, R3, RZ, P0, !PT ;  /* 0x00000003ff037210 */ /* 0x000fe200007fe4ff */
[----:B--2---:R-:W-:-:S04]  /*04b0*/  FFMA R22, R21, R22, R12 ;  /* 0x0000001615167223 */ /* 0x004fc8000000000c */
[----:B---3--:R-:W-:-:S04]  /*04c0*/  FFMA R20, R19, R20, R22 ;  /* 0x0000001413147223 */ /* 0x008fc80000000016 */
[----:B----4-:R-:W-:-:S04]  /*04d0*/  FFMA R18, R17, R18, R20 ;  /* 0x0000001211127223 */ /* 0x010fc80000000014 */
[----:B-----5:R-:W-:-:S04]  /*04e0*/  FFMA R16, R15, R16, R18 ;  /* 0x000000100f107223 */ /* 0x020fc80000000012 */
[----:B------:R-:W-:-:S04]  /*04f0*/  FFMA R23, R23, R4, R16 ;  /* 0x0000000417177223 */ /* 0x000fc80000000010 */
[----:B------:R-:W-:-:S04]  /*0500*/  FFMA R24, R24, R7, R23 ;  /* 0x0000000718187223 */ /* 0x000fc80000000017 */
[----:B------:R-:W-:-:S04]  /*0510*/  FFMA R8, R25, R8, R24 ;  /* 0x0000000819087223 */ /* 0x000fc80000000018 */
[----:B------:R-:W-:Y:S01]  /*0520*/  FFMA R12, R27, R10, R8 ;  /* 0x0000000a1b0c7223 */ /* 0x000fe20000000008 */
[----:B------:R-:W-:Y:S06]  /*0530*/  BRA.U UP0, `(.L_x_1) ;  /* 0xfffffffd003c7547 */ /* 0x000fec000b83ffff */
.L_x_0:
[----:B------:R-:W-:-:S04]  /*0540*/  ULOP3.LUT UR6, UR20, 0x7, URZ, 0xc0, !UPT ;  /* 0x0000000714067892 */ /* 0x000fc8000f8ec0ff */
[----:B------:R-:W-:-:S09]  /*0550*/  UISETP.NE.AND UP0, UPT, UR6, URZ, UPT ;  /* 0x000000ff0600728c */ /* 0x000fd2000bf05270 */
[----:B------:R-:W-:Y:S05]  /*0560*/  BRA.U !UP0, `(.L_x_2) ;  /* 0x0000000508387547 */ /* 0x000fea000b800000 */
[----:B------:R-:W-:Y:S02]  /*0570*/  UISETP.GE.U32.AND UP0, UPT, UR6, 0x4, UPT ;  /* 0x000000040600788c */ /* 0x000fe4000bf06070 */
[----:B------:R-:W-:-:S04]  /*0580*/  ULOP3.LUT UR5, UR20, 0x3, URZ, 0xc0, !UPT ;  /* 0x0000000314057892 */ /* 0x000fc8000f8ec0ff */
[----:B------:R-:W-:-:S03]  /*0590*/  UISETP.NE.AND UP1, UPT, UR5, URZ, UPT ;  /* 0x000000ff0500728c */ /* 0x000fc6000bf25270 */
[----:B------:R-:W-:Y:S08]  /*05a0*/  BRA.U !UP0, `(.L_x_3) ;  /* 0x00000001087c7547 */ /* 0x000ff0000b800000 */
[----:B------:R-:W1:Y:S01]  /*05b0*/  LDC.64 R6, c[0x0][0x388] ;  /* 0x0000e200ff067b82 */ /* 0x000e620000000a00 */
[----:B------:R-:W2:Y:S01]  /*05c0*/  LDCU.64 UR6, c[0x0][0x380] ;  /* 0x00007000ff0677ac */ /* 0x000ea20008000a00 */
[----:B------:R-:W-:Y:S01]  /*05d0*/  IMAD.U32 R9, RZ, RZ, UR4 ;  /* 0x00000004ff097e24 */ /* 0x000fe2000f8e00ff */
[C---:B------:R-:W-:Y:S02]  /*05e0*/  IADD3 R3, PT, PT, R13.reuse, UR4, RZ ;  /* 0x000000040d037c10 */ /* 0x040fe4000fffe0ff */
[----:B------:R-:W-:Y:S01]  /*05f0*/  IADD3 R10, P0, PT, R13, UR4, RZ ;  /* 0x000000040d0a7c10 */ /* 0x000fe2000ff1e0ff */
[----:B------:R-:W-:Y:S01]  /*0600*/  IMAD R9, R9, UR20, R0 ;  /* 0x0000001409097c24 */ /* 0x000fe2000f8e0200 */
[----:B------:R-:W-:Y:S01]  /*0610*/  MOV R11, UR20 ;  /* 0x00000014000b7c02 */ /* 0x000fe20008000f00 */
[----:B------:R-:W3:Y:S01]  /*0620*/  LDC.64 R4, c[0x0][0x380] ;  /* 0x0000e000ff047b82 */ /* 0x000ee20000000a00 */
[----:B------:R-:W-:Y:S01]  /*0630*/  MOV R15, UR20 ;  /* 0x00000014000f7c02 */ /* 0x000fe20008000f00 */
[----:B-1----:R-:W-:Y:S01]  /*0640*/  IMAD.WIDE R6, R9, 0x4, R6 ;  /* 0x0000000409067825 */ /* 0x002fe200078e0206 */
[----:B------:R-:W-:-:S05]  /*0650*/  MOV R9, UR20 ;  /* 0x0000001400097c02 */ /* 0x000fca0008000f00 */
[----:B------:R-:W-:Y:S02]  /*0660*/  IMAD.WIDE R8, R9, 0x4, R6 ;  /* 0x0000000409087825 */ /* 0x000fe400078e0206 */
[----:B0-----:R-:W4:Y:S02]  /*0670*/  LDG.E R6, desc[UR18][R6.64] ;  /* 0x0000001206067981 */ /* 0x001f24000c1e1900 */
[----:B---3--:R-:W-:Y:S01]  /*0680*/  IMAD.WIDE.U32 R4, R3, 0x4, R4 ;  /* 0x0000000403047825 */ /* 0x008fe200078e0004 */
[----:B------:R-:W-:Y:S01]  /*0690*/  IADD3.X R3, PT, PT, RZ, RZ, RZ, P0, !PT ;  /* 0x000000ffff037210 */ /* 0x000fe200007fe4ff */
[----:B------:R-:W3:Y:S01]  /*06a0*/  LDG.E R17, desc[UR18][R8.64] ;  /* 0x0000001208117981 */ /* 0x000ee2000c1e1900 */
[----:B--2---:R-:W-:-:S03]  /*06b0*/  LEA R2, P0, R10, UR6, 0x2 ;  /* 0x000000060a027c11 */ /* 0x004fc6000f8010ff */
[----:B------:R-:W4:Y:S01]  /*06c0*/  LDG.E R5, desc[UR18][R4.64] ;  /* 0x0000001204057981 */ /* 0x000f22000c1e1900 */
[----:B------:R-:W-:Y:S01]  /*06d0*/  LEA.HI.X R3, R10, UR7, R3, 0x2, P0 ;  /* 0x000000070a037c11 */ /* 0x000fe200080f1403 */
[----:B------:R-:W-:-:S04]  /*06e0*/  IMAD.WIDE R10, R11, 0x4, R8 ;  /* 0x000000040b0a7825 */ /* 0x000fc800078e0208 */
[----:B------:R-:W3:Y:S01]  /*06f0*/  LDG.E R16, desc[UR18][R2.64+0x4] ;  /* 0x0000041202107981 */ /* 0x000ee2000c1e1900 */
[----:B------:R-:W-:-:S03]  /*0700*/  IMAD.WIDE R14, R15, 0x4, R10 ;  /* 0x000000040f0e7825 */ /* 0x000fc600078e020a */
[----:B------:R-:W2:Y:S04]  /*0710*/  LDG.E R19, desc[UR18][R10.64] ;  /* 0x000000120a137981 */ /* 0x000ea8000c1e1900 */
[----:B------:R-:W2:Y:S04]  /*0720*/  LDG.E R18, desc[UR18][R2.64+0x8] ;  /* 0x0000081202127981 */ /* 0x000ea8000c1e1900 */
[----:B------:R-:W5:Y:S04]  /*0730*/  LDG.E R20, desc[UR18][R2.64+0xc] ;  /* 0x00000c1202147981 */ /* 0x000f68000c1e1900 */
[----:B------:R-:W5:Y:S01]  /*0740*/  LDG.E R14, desc[UR18][R14.64] ;  /* 0x000000120e0e7981 */ /* 0x000f62000c1e1900 */
[----:B------:R-:W-:Y:S01]  /*0750*/  UIADD3 UR4, UPT, UPT, UR4, 0x4, URZ ;  /* 0x0000000404047890 */ /* 0x000fe2000fffe0ff */
[----:B----4-:R-:W-:-:S04]  /*0760*/  FFMA R5, R5, R6, R12 ;  /* 0x0000000605057223 */ /* 0x010fc8000000000c */
[----:B---3--:R-:W-:-:S04]  /*0770*/  FFMA R5, R16, R17, R5 ;  /* 0x0000001110057223 */ /* 0x008fc80000000005 */
[----:B--2---:R-:W-:-:S04]  /*0780*/  FFMA R5, R18, R19, R5 ;  /* 0x0000001312057223 */ /* 0x004fc80000000005 */
[----:B-----5:R-:W-:-:S07]  /*0790*/  FFMA R12, R20, R14, R5 ;  /* 0x0000000e140c7223 */ /* 0x020fce0000000005 */
.L_x_3:
[----:B------:R-:W-:Y:S05]  /*07a0*/  BRA.U !UP1, `(.L_x_2) ;  /* 0x0000000109a87547 */ /* 0x000fea000b800000 */
[----:B------:R-:W-:Y:S01]  /*07b0*/  UISETP.NE.AND UP0, UPT, UR5, 0x1, UPT ;  /* 0x000000010500788c */ /* 0x000fe2000bf05270 */
[----:B------:R-:W-:Y:S01]  /*07c0*/  MOV R7, UR4 ;  /* 0x0000000400077c02 */ /* 0x000fe20008000f00 */
[----:B------:R-:W-:Y:S02]  /*07d0*/  ULOP3.LUT UR5, UR20, 0x1, URZ, 0xc0, !UPT ;  /* 0x0000000114057892 */ /* 0x000fe4000f8ec0ff */
[----:B------:R-:W-:Y:S02]  /*07e0*/  MOV R15, UR20 ;  /* 0x00000014000f7c02 */ /* 0x000fe40008000f00 */
[----:B------:R-:W-:Y:S01]  /*07f0*/  UISETP.NE.U32.AND UP1, UPT, UR5, 0x1, UPT ;  /* 0x000000010500788c */ /* 0x000fe2000bf25070 */
[----:B------:R-:W-:-:S04]  /*0800*/  PLOP3.LUT P1, PT, PT, PT, UP0, 0x80, 0x8 ;  /* 0x000000000008781c */ /* 0x000fc80003f2f008 */
[----:B------:R-:W1:Y:S01]  /*0810*/  @UP0 LDCU.128 UR8, c[0x0][0x380] ;  /* 0x00007000ff0807ac */ /* 0x000e620008000c00 */
[----:B------:R-:W-:Y:S01]  /*0820*/  PLOP3.LUT P0, PT, PT, PT, UP1, 0x80, 0x8 ;  /* 0x000000000008781c */ /* 0x000fe20003f0f018 */
[----:B------:R-:W2:Y:S04]  /*0830*/  @UP0 LDCU.64 UR6, c[0x0][0x380] ;  /* 0x00007000ff0607ac */ /* 0x000ea80008000a00 */
[----:B------:R-:W3:Y:S03]  /*0840*/  @!UP1 LDCU.128 UR12, c[0x0][0x380] ;  /* 0x00007000ff0c97ac */ /* 0x000ee60008000c00 */
[C---:B------:R-:W-:Y:S02]  /*0850*/  @P1 IADD3 R3, PT, PT, R13.reuse, UR4, RZ ;  /* 0x000000040d031c10 */ /* 0x040fe4000fffe0ff */
[----:B------:R-:W-:Y:S01]  /*0860*/  @P1 IADD3 R6, P2, PT, R13, UR4, RZ ;  /* 0x000000040d061c10 */ /* 0x000fe2000ff5e0ff */
[----:B------:R-:W-:Y:S01]  /*0870*/  @UP0 UIADD3 UR4, UPT, UPT, UR4, 0x2, URZ ;  /* 0x0000000204040890 */ /* 0x000fe2000fffe0ff */
[----:B-1----:R-:W-:Y:S01]  /*0880*/  MOV R11, UR9 ;  /* 0x00000009000b7c02 */ /* 0x002fe20008000f00 */
[----:B------:R-:W-:Y:S01]  /*0890*/  IMAD.U32 R10, RZ, RZ, UR8 ;  /* 0x00000008ff0a7e24 */ /* 0x000fe2000f8e00ff */
[----:B------:R-:W-:-:S02]  /*08a0*/  MOV R4, UR10 ;  /* 0x0000000a00047c02 */ /* 0x000fc40008000f00 */
[----:B------:R-:W-:Y:S01]  /*08b0*/  MOV R5, UR11 ;  /* 0x0000000b00057c02 */ /* 0x000fe20008000f00 */
[----:B------:R-:W-:-:S04]  /*08c0*/  @P1 IMAD.WIDE.U32 R10, R3, 0x4, R10 ;  /* 0x00000004030a1825 */ /* 0x000fc800078e000a */
[----:B------:R-:W-:Y:S01]  /*08d0*/  @P1 IMAD R3, R7, UR20, R0 ;  /* 0x0000001407031c24 */ /* 0x000fe2000f8e0200 */
[----:B------:R-:W-:Y:S01]  /*08e0*/  @P1 IADD3.X R7, PT, PT, RZ, RZ, RZ, P2, !PT ;  /* 0x000000ffff071210 */ /* 0x000fe200017fe4ff */
[----:B------:R-:W-:Y:S01]  /*08f0*/  IMAD.U32 R19, RZ, RZ, UR4 ;  /* 0x00000004ff137e24 */ /* 0x000fe2000f8e00ff */
[C---:B--2---:R-:W-:Y:S01]  /*0900*/  @P1 LEA R2, P2, R6.reuse, UR6, 0x2 ;  /* 0x0000000606021c11 */ /* 0x044fe2000f8410ff */
[----:B------:R-:W-:Y:S01]  /*0910*/  @P1 IMAD.WIDE R4, R3, 0x4, R4 ;  /* 0x0000000403041825 */ /* 0x000fe200078e0204 */
[----:B------:R-:W-:Y:S01]  /*0920*/  @!P0 IADD3 R17, PT, PT, R13, UR4, RZ ;  /* 0x000000040d118c10 */ /* 0x000fe2000fffe0ff */
[----:B0-----:R-:W2:Y:S01]  /*0930*/  @P1 LDG.E R11, desc[UR18][R10.64] ;  /* 0x000000120a0b1981 */ /* 0x001ea2000c1e1900 */
[----:B------:R-:W-:Y:S01]  /*0940*/  @P1 LEA.HI.X R3, R6, UR7, R7, 0x2, P2 ;  /* 0x0000000706031c11 */ /* 0x000fe200090f1407 */
[----:B------:R-:W-:Y:S01]  /*0950*/  @!P0 IMAD R19, R19, UR20, R0 ;  /* 0x0000001413138c24 */ /* 0x000fe2000f8e0200 */
[----:B---3--:R-:W-:Y:S01]  /*0960*/  MOV R6, UR12 ;  /* 0x0000000c00067c02 */ /* 0x008fe20008000f00 */
[----:B------:R-:W-:Y:S01]  /*0970*/  @P1 IMAD.WIDE R14, R15, 0x4, R4 ;  /* 0x000000040f0e1825 */ /* 0x000fe200078e0204 */
[----:B------:R-:W-:Y:S01]  /*0980*/  MOV R7, UR13 ;  /* 0x0000000d00077c02 */ /* 0x000fe20008000f00 */
[----:B------:R-:W2:Y:S01]  /*0990*/  @P1 LDG.E R4, desc[UR18][R4.64] ;  /* 0x0000001204041981 */ /* 0x000ea2000c1e1900 */
[----:B------:R-:W-:-:S02]  /*09a0*/  MOV R8, UR14 ;  /* 0x0000000e00087c02 */ /* 0x000fc40008000f00 */
[----:B------:R-:W-:Y:S01]  /*09b0*/  MOV R9, UR15 ;  /* 0x0000000f00097c02 */ /* 0x000fe20008000f00 */
[----:B------:R-:W-:Y:S01]  /*09c0*/  @!P0 IMAD.WIDE.U32 R6, R17, 0x4, R6 ;  /* 0x0000000411068825 */ /* 0x000fe200078e0006 */
[----:B------:R-:W3:Y:S03]  /*09d0*/  @P1 LDG.E R14, desc[UR18][R14.64] ;  /* 0x000000120e0e1981 */ /* 0x000ee6000c1e1900 */
[----:B------:R-:W-:Y:S01]  /*09e0*/  @!P0 IMAD.WIDE R8, R19, 0x4, R8 ;  /* 0x0000000413088825 */ /* 0x000fe200078e0208 */
[----:B------:R-:W3:Y:S04]  /*09f0*/  @P1 LDG.E R2, desc[UR18][R2.64+0x4] ;  /* 0x0000041202021981 */ /* 0x000ee8000c1e1900 */
[----:B------:R-:W4:Y:S04]  /*0a00*/  @!P0 LDG.E R7, desc[UR18][R6.64] ;  /* 0x0000001206078981 */ /* 0x000f28000c1e1900 */
[----:B------:R-:W4:Y:S01]  /*0a10*/  @!P0 LDG.E R8, desc[UR18][R8.64] ;  /* 0x0000001208088981 */ /* 0x000f22000c1e1900 */
[----:B--2---:R-:W-:-:S04]  /*0a20*/  @P1 FFMA R11, R11, R4, R12 ;  /* 0x000000040b0b1223 */ /* 0x004fc8000000000c */
[----:B---3--:R-:W-:-:S04]  /*0a30*/  @P1 FFMA R12, R2, R14, R11 ;  /* 0x0000000e020c1223 */ /* 0x008fc8000000000b */
[----:B----4-:R-:W-:-:S07]  /*0a40*/  @!P0 FFMA R12, R7, R8, R12 ;  /* 0x00000008070c8223 */ /* 0x010fce000000000c */
.L_x_2:
[----:B------:R-:W1:Y:S01]  /*0a50*/  LDC.64 R2, c[0x0][0x390] ;  /* 0x0000e400ff027b82 */ /* 0x000e620000000a00 */
[----:B------:R-:W-:-:S05]  /*0a60*/  IADD3 R13, PT, PT, R0, R13, RZ ;  /* 0x0000000d000d7210 */ /* 0x000fca0007ffe0ff */
[----:B-1----:R-:W-:-:S05]  /*0a70*/  IMAD.WIDE R2, R13, 0x4, R2 ;  /* 0x000000040d027825 */ /* 0x002fca00078e0202 */
[----:B0-----:R-:W-:Y:S01]  /*0a80*/  STG.E desc[UR18][R2.64], R12 ;  /* 0x0000000c02007986 */ /* 0x001fe2000c101912 */
[----:B------:R-:W-:Y:S05]  /*0a90*/  EXIT ;  /* 0x000000000000794d */ /* 0x000fea0003800000 */
.L_x_4:
[----:B------:R-:W-:-:S00]  /*0aa0*/  BRA `(.L_x_4) ;  /* 0xfffffffc00fc7947 */ /* 0x000fc0000383ffff */
[----:B------:R-:W-:-:S00]  /*0ab0*/  NOP ;  /* 0x0000000000007918 */ /* 0x000fc00000000000 */
        /* <DEDUP_REMOVED lines=12> */
.L_x_5:


//--------------------- .nv.shared.reserved.0     --------------------------
	.section	.nv.shared.reserved.0,"aw",@nobits
	.weak		__nv_reservedSMEM_offset_0_alias
	.size		__nv_reservedSMEM_offset_0_alias, 0, 64
	.other		__nv_reservedSMEM_offset_0_alias,@"STO_CUDA_RESERVED_SHARED STV_DEFAULT"
__nv_reservedSMEM_offset_0_alias:
	.zero		0
	.zero		64


//--------------------- .nv.constant0._Z13gemm_baselinePfS_S_i --------------------------
	.section	.nv.constant0._Z13gemm_baselinePfS_S_i,"a",@progbits
	.sectionflags	@""
	.align	4
.nv.constant0._Z13gemm_baselinePfS_S_i:
	.zero		924


//--------------------- SYMBOLS --------------------------

	.type		.nv.reservedSmem.offset0,@object
	.size		.nv.reservedSmem.offset0,0x4
